	.headerflags	@"EF_CUDA_TEXMODE_UNIFIED EF_CUDA_64BIT_ADDRESS EF_CUDA_ACCELERATORS EF_CUDA_SM90 EF_CUDA_VIRTUAL_SM(EF_CUDA_SM90)"
	.elftype	@"ET_EXEC"


//--------------------- .nv.info                  --------------------------
	.section	.nv.info,"",@"SHT_CUDA_INFO"
	.align	4


	//----- nvinfo : EIATTR_REGCOUNT
	.align		4
        /*0000*/ 	.byte	0x04, 0x2f
        /*0002*/ 	.short	(.L_1 - .L_0)
	.align		4
.L_0:
        /*0004*/ 	.word	index@(triton_poi_fused_convolution_relu_threshold_backward_59)
        /*0008*/ 	.word	0x0000000e


	//----- nvinfo : EIATTR_MIN_STACK_SIZE
	.align		4
.L_1:
        /*000c*/ 	.byte	0x04, 0x12
        /*000e*/ 	.short	(.L_3 - .L_2)
	.align		4
.L_2:
        /*0010*/ 	.word	index@(triton_poi_fused_convolution_relu_threshold_backward_59)
        /*0014*/ 	.word	0x00000000


	//----- nvinfo : EIATTR_FRAME_SIZE
	.align		4
.L_3:
        /*0018*/ 	.byte	0x04, 0x11
        /*001a*/ 	.short	(.L_5 - .L_4)
	.align		4
.L_4:
        /*001c*/ 	.word	index@(triton_poi_fused_convolution_relu_threshold_backward_59)
        /*0020*/ 	.word	0x00000000


	//----- nvinfo : EIATTR_MIN_STACK_SIZE
	.align		4
.L_5:
        /*0024*/ 	.byte	0x04, 0x12
        /*0026*/ 	.short	(.L_7 - .L_6)
	.align		4
.L_6:
        /*0028*/ 	.word	index@(triton_poi_fused_convolution_relu_threshold_backward_59)
        /*002c*/ 	.word	0x00000000
.L_7:


//--------------------- .nv.info.triton_poi_fused_convolution_relu_threshold_backward_59 --------------------------
	.section	.nv.info.triton_poi_fused_convolution_relu_threshold_backward_59,"",@"SHT_CUDA_INFO"
	.sectionflags	@""
	.align	4


	//----- nvinfo : EIATTR_CUDA_API_VERSION
	.align		4
        /*0000*/ 	.byte	0x04, 0x37
        /*0002*/ 	.short	(.L_9 - .L_8)
.L_8:
        /*0004*/ 	.word	0x0000007c


	//----- nvinfo : EIATTR_KPARAM_INFO
	.align		4
.L_9:
        /*0008*/ 	.byte	0x04, 0x17
        /*000a*/ 	.short	(.L_11 - .L_10)
.L_10:
        /*000c*/ 	.word	0x00000000
        /*0010*/ 	.short	0x0003
        /*0012*/ 	.short	0x0018
        /*0014*/ 	.byte	0x00, 0xf0, 0x11, 0x00


	//----- nvinfo : EIATTR_KPARAM_INFO
	.align		4
.L_11:
        /*0018*/ 	.byte	0x04, 0x17
        /*001a*/ 	.short	(.L_13 - .L_12)
.L_12:
        /*001c*/ 	.word	0x00000000
        /*0020*/ 	.short	0x0002
        /*0022*/ 	.short	0x0010
        /*0024*/ 	.byte	0x00, 0xf4, 0x21, 0x00


	//----- nvinfo : EIATTR_KPARAM_INFO
	.align		4
.L_13:
        /*0028*/ 	.byte	0x04, 0x17
        /*002a*/ 	.short	(.L_15 - .L_14)
.L_14:
        /*002c*/ 	.word	0x00000000
        /*0030*/ 	.short	0x0001
        /*0032*/ 	.short	0x0008
        /*0034*/ 	.byte	0x00, 0xf4, 0x21, 0x00


	//----- nvinfo : EIATTR_KPARAM_INFO
	.align		4
.L_15:
        /*0038*/ 	.byte	0x04, 0x17
        /*003a*/ 	.short	(.L_17 - .L_16)
.L_16:
        /*003c*/ 	.word	0x00000000
        /*0040*/ 	.short	0x0000
        /*0042*/ 	.short	0x0000
        /*0044*/ 	.byte	0x00, 0xf4, 0x21, 0x00


	//----- nvinfo : EIATTR_SPARSE_MMA_MASK
	.align		4
.L_17:
        /*0048*/ 	.byte	0x03, 0x50
        /*004a*/ 	.short	0x0000


	//----- nvinfo : EIATTR_MAXREG_COUNT
	.align		4
        /*004c*/ 	.byte	0x03, 0x1b
        /*004e*/ 	.short	0x00ff


	//----- nvinfo : EIATTR_EXIT_INSTR_OFFSETS
	.align		4
        /*0050*/ 	.byte	0x04, 0x1c
        /*0052*/ 	.short	(.L_19 - .L_18)


	//   ....[0]....
.L_18:
        /*0054*/ 	.word	0x00000220


	//   ....[1]....
        /*0058*/ 	.word	0x00000240


	//----- nvinfo : EIATTR_REQNTID
	.align		4
.L_19:
        /*005c*/ 	.byte	0x04, 0x10
        /*005e*/ 	.short	(.L_21 - .L_20)
.L_20:
        /*0060*/ 	.word	0x00000080
        /*0064*/ 	.word	0x00000001
        /*0068*/ 	.word	0x00000001


	//----- nvinfo : EIATTR_CBANK_PARAM_SIZE
	.align		4
.L_21:
        /*006c*/ 	.byte	0x03, 0x19
        /*006e*/ 	.short	0x001c


	//----- nvinfo : EIATTR_PARAM_CBANK
	.align		4
        /*0070*/ 	.byte	0x04, 0x0a
        /*0072*/ 	.short	(.L_23 - .L_22)
	.align		4
.L_22:
        /*0074*/ 	.word	index@(.nv.constant0.triton_poi_fused_convolution_relu_threshold_backward_59)
        /*0078*/ 	.short	0x0210
        /*007a*/ 	.short	0x001c


	//----- nvinfo : EIATTR_SW_WAR
	.align		4
.L_23:
        /*007c*/ 	.byte	0x04, 0x36
        /*007e*/ 	.short	(.L_25 - .L_24)
.L_24:
        /*0080*/ 	.word	0x00000008
.L_25:


//--------------------- .nv.callgraph             --------------------------
	.section	.nv.callgraph,"",@"SHT_CUDA_CALLGRAPH"
	.align	4
	.sectionentsize	8
	.align		4
        /*0000*/ 	.word	0x00000000
	.align		4
        /*0004*/ 	.word	0xffffffff
	.align		4
        /*0008*/ 	.word	0x00000000
	.align		4
        /*000c*/ 	.word	0xfffffffe
	.align		4
        /*0010*/ 	.word	0x00000000
	.align		4
        /*0014*/ 	.word	0xfffffffd
	.align		4
        /*0018*/ 	.word	0x00000000
	.align		4
        /*001c*/ 	.word	0xfffffffc


//--------------------- .text.triton_poi_fused_convolution_relu_threshold_backward_59 --------------------------
	.section	.text.triton_poi_fused_convolution_relu_threshold_backward_59,"ax",@progbits
	.align	128
        .global         triton_poi_fused_convolution_relu_threshold_backward_59
        .type           triton_poi_fused_convolution_relu_threshold_backward_59,@function
        .size           triton_poi_fused_convolution_relu_threshold_backward_59,(.L_x_1 - triton_poi_fused_convolution_relu_threshold_backward_59)
        .other          triton_poi_fused_convolution_relu_threshold_backward_59,@"STO_CUDA_ENTRY STV_DEFAULT"
triton_poi_fused_convolution_relu_threshold_backward_59:
.text.triton_poi_fused_convolution_relu_threshold_backward_59:
[----:B------:R-:W0:Y:S02]  /*0000*/  LDC R1, c[0x0][0x28] ;  /* 0x00000a00ff017b82 */ /* 0x000e240000000800 */
[----:B------:R-:W1:Y:S01]  /*0010*/  S2R R0, SR_TID.X ;  /* 0x0000000000007919 */ /* 0x000e620000002100 */
[----:B------:R-:W2:Y:S01]  /*0020*/  LDC.64 R4, c[0x0][0x218] ;  /* 0x00008600ff047b82 */ /* 0x000ea20000000a00 */
[----:B------:R-:W-:Y:S01]  /*0030*/  CS2R R10, SRZ ;  /* 0x00000000000a7805 */ /* 0x000fe2000001ff00 */
[----:B------:R-:W-:Y:S01]  /*0040*/  ULDC.64 UR4, c[0x0][0x208] ;  /* 0x0000820000047ab9 */ /* 0x000fe20000000a00 */
[----:B------:R-:W3:Y:S01]  /*0050*/  S2R R7, SR_CTAID.X ;  /* 0x0000000000077919 */ /* 0x000ee20000002500 */
[----:B------:R-:W-:-:S04]  /*0060*/  ULDC.64 UR6, c[0x0][0x220] ;  /* 0x0000880000067ab9 */ /* 0x000fc80000000a00 */
[----:B------:R-:W4:Y:S01]  /*0070*/  LDC.64 R2, c[0x0][0x210] ;  /* 0x00008400ff027b82 */ /* 0x000f220000000a00 */
[----:B-1----:R-:W-:-:S05]  /*0080*/  IMAD.SHL.U32 R0, R0, 0x2, RZ ;  /* 0x0000000200007824 */ /* 0x002fca00078e00ff */
[----:B------:R-:W-:-:S05]  /*0090*/  LOP3.LUT R0, R0, 0xfe, RZ, 0xc0, !PT ;  /* 0x000000fe00007812 */ /* 0x000fca00078ec0ff */
[----:B---3--:R-:W-:-:S04]  /*00a0*/  IMAD R7, R7, 0x100, R0 ;  /* 0x0000010007077824 */ /* 0x008fc800078e0200 */
[C---:B------:R-:W-:Y:S01]  /*00b0*/  IMAD.HI R0, R7.reuse, 0x38e38e39, RZ ;  /* 0x38e38e3907007827 */ /* 0x040fe200078e02ff */
[----:B------:R-:W-:-:S03]  /*00c0*/  ISETP.GE.AND P0, PT, R7, 0x4800, PT ;  /* 0x000048000700780c */ /* 0x000fc60003f06270 */
[----:B----4-:R-:W-:Y:S01]  /*00d0*/  IMAD.WIDE R2, R7, 0x4, R2 ;  /* 0x0000000407027825 */ /* 0x010fe200078e0202 */
[----:B------:R-:W-:-:S04]  /*00e0*/  SHF.R.U32.HI R9, RZ, 0x1f, R0 ;  /* 0x0000001fff097819 */ /* 0x000fc80000011600 */
[----:B------:R-:W-:-:S05]  /*00f0*/  LEA.HI.SX32 R0, R0, R9, 0x1a ;  /* 0x0000000900007211 */ /* 0x000fca00078fd2ff */
[----:B------:R-:W-:-:S04]  /*0100*/  IMAD R9, R0, -0x120, R7 ;  /* 0xfffffee000097824 */ /* 0x000fc800078e0207 */
[----:B--2---:R-:W-:Y:S01]  /*0110*/  IMAD.WIDE R4, R9, 0x4, R4 ;  /* 0x0000000409047825 */ /* 0x004fe200078e0204 */
[----:B------:R-:W-:-:S04]  /*0120*/  CS2R R8, SRZ ;  /* 0x0000000000087805 */ /* 0x000fc8000001ff00 */
[----:B------:R-:W2:Y:S04]  /*0130*/  @!P0 LDG.E.EL.64 R10, desc[UR4][R4.64] ;  /* 0x00000004040a8981 */ /* 0x000ea8000c2e1b00 */
[----:B------:R1:W2:Y:S02]  /*0140*/  @!P0 LDG.E.64 R8, desc[UR4][R2.64] ;  /* 0x0000000402088981 */ /* 0x0002a4000c1e1b00 */
[----:B-1----:R-:W-:-:S04]  /*0150*/  IADD3 R2, P3, R7, UR6, RZ ;  /* 0x0000000607027c10 */ /* 0x002fc8000ff7e0ff */
[----:B------:R-:W-:Y:S02]  /*0160*/  LEA.HI.X.SX32 R3, R7, UR7, 0x1, P3 ;  /* 0x0000000707037c11 */ /* 0x000fe400098f0eff */
[----:B--2---:R-:W-:Y:S01]  /*0170*/  FSETP.GEU.AND P2, PT, R8, -R10, PT ;  /* 0x8000000a0800720b */ /* 0x004fe20003f4e000 */
[----:B------:R-:W-:Y:S01]  /*0180*/  FADD R8, R10, R8 ;  /* 0x000000080a087221 */ /* 0x000fe20000000000 */
[----:B------:R-:W-:Y:S01]  /*0190*/  FADD R0, R11, R9 ;  /* 0x000000090b007221 */ /* 0x000fe20000000000 */
[----:B------:R-:W-:-:S03]  /*01a0*/  FSETP.GEU.AND P1, PT, R9, -R11, PT ;  /* 0x8000000b0900720b */ /* 0x000fc60003f2e000 */
[----:B------:R-:W-:Y:S02]  /*01b0*/  FSEL R8, R8, RZ, P2 ;  /* 0x000000ff08087208 */ /* 0x000fe40001000000 */
[----:B------:R-:W-:Y:S02]  /*01c0*/  FSEL R0, R0, RZ, P1 ;  /* 0x000000ff00007208 */ /* 0x000fe40000800000 */
[----:B------:R-:W-:Y:S02]  /*01d0*/  FSETP.GTU.AND P2, PT, R8, RZ, PT ;  /* 0x000000ff0800720b */ /* 0x000fe40003f4c000 */
[----:B------:R-:W-:Y:S02]  /*01e0*/  FSETP.GTU.AND P1, PT, R0, RZ, PT ;  /* 0x000000ff0000720b */ /* 0x000fe40003f2c000 */
[----:B------:R-:W-:Y:S02]  /*01f0*/  SEL R0, RZ, 0x1, P2 ;  /* 0x00000001ff007807 */ /* 0x000fe40001000000 */
[----:B------:R-:W-:-:S05]  /*0200*/  SEL R5, RZ, 0x100, P1 ;  /* 0x00000100ff057807 */ /* 0x000fca0000800000 */
[----:B------:R-:W-:Y:S01]  /*0210*/  IMAD.IADD R5, R0, 0x1, R5 ;  /* 0x0000000100057824 */ /* 0x000fe200078e0205 */
[----:B------:R-:W-:Y:S06]  /*0220*/  @P0 EXIT ;  /* 0x000000000000094d */ /* 0x000fec0003800000 */
[----:B------:R-:W-:Y:S01]  /*0230*/  STG.E.U16 desc[UR4][R2.64], R5 ;  /* 0x0000000502007986 */ /* 0x000fe2000c101504 */
[----:B------:R-:W-:Y:S05]  /*0240*/  EXIT ;  /* 0x000000000000794d */ /* 0x000fea0003800000 */
.L_x_0:
[----:B------:R-:W-:-:S00]  /*0250*/  BRA `(.L_x_0) ;  /* 0xfffffffc00fc7947 */ /* 0x000fc0000383ffff */
[----:B------:R-:W-:-:S00]  /*0260*/  NOP ;  /* 0x0000000000007918 */ /* 0x000fc00000000000 */
        /* <DEDUP_REMOVED lines=9> */
.L_x_1:


//--------------------- .nv.constant0.triton_poi_fused_convolution_relu_threshold_backward_59 --------------------------
	.section	.nv.constant0.triton_poi_fused_convolution_relu_threshold_backward_59,"a",@progbits
	.sectionflags	@""
	.align	4
.nv.constant0.triton_poi_fused_convolution_relu_threshold_backward_59:
	.zero		556
